//
// Generated by NVIDIA NVVM Compiler
//
// Compiler Build ID: CL-36424714
// Cuda compilation tools, release 13.0, V13.0.88
// Based on NVVM 20.0.0
//

.version 9.0
.target sm_100
.address_size 64

	// .globl	_Z16calculateSavingsPiS_ii
.global .align 1 .b8 _ZN34_INTERNAL_d9dd64c7_4_k_cu_9fce47554cuda3std3__45__cpo5beginE[1];
.global .align 1 .b8 _ZN34_INTERNAL_d9dd64c7_4_k_cu_9fce47554cuda3std3__45__cpo3endE[1];
.global .align 1 .b8 _ZN34_INTERNAL_d9dd64c7_4_k_cu_9fce47554cuda3std3__45__cpo6cbeginE[1];
.global .align 1 .b8 _ZN34_INTERNAL_d9dd64c7_4_k_cu_9fce47554cuda3std3__45__cpo4cendE[1];
.global .align 1 .b8 _ZN34_INTERNAL_d9dd64c7_4_k_cu_9fce47554cuda3std3__45__cpo6rbeginE[1];
.global .align 1 .b8 _ZN34_INTERNAL_d9dd64c7_4_k_cu_9fce47554cuda3std3__45__cpo4rendE[1];
.global .align 1 .b8 _ZN34_INTERNAL_d9dd64c7_4_k_cu_9fce47554cuda3std3__45__cpo7crbeginE[1];
.global .align 1 .b8 _ZN34_INTERNAL_d9dd64c7_4_k_cu_9fce47554cuda3std3__45__cpo5crendE[1];
.global .align 1 .b8 _ZN34_INTERNAL_d9dd64c7_4_k_cu_9fce47554cuda3std3__436_GLOBAL__N__d9dd64c7_4_k_cu_9fce47556ignoreE[1];
.global .align 1 .b8 _ZN34_INTERNAL_d9dd64c7_4_k_cu_9fce47554cuda3std3__419piecewise_constructE[1];
.global .align 1 .b8 _ZN34_INTERNAL_d9dd64c7_4_k_cu_9fce47554cuda3std3__48in_placeE[1];
.global .align 1 .b8 _ZN34_INTERNAL_d9dd64c7_4_k_cu_9fce47554cuda3std3__420unreachable_sentinelE[1];
.global .align 1 .b8 _ZN34_INTERNAL_d9dd64c7_4_k_cu_9fce47554cuda3std3__47nulloptE[1];
.global .align 1 .b8 _ZN34_INTERNAL_d9dd64c7_4_k_cu_9fce47554cuda3std3__48unexpectE[1];
.global .align 1 .b8 _ZN34_INTERNAL_d9dd64c7_4_k_cu_9fce47554cuda3std6ranges3__45__cpo4swapE[1];
.global .align 1 .b8 _ZN34_INTERNAL_d9dd64c7_4_k_cu_9fce47554cuda3std6ranges3__45__cpo9iter_moveE[1];
.global .align 1 .b8 _ZN34_INTERNAL_d9dd64c7_4_k_cu_9fce47554cuda3std6ranges3__45__cpo5beginE[1];
.global .align 1 .b8 _ZN34_INTERNAL_d9dd64c7_4_k_cu_9fce47554cuda3std6ranges3__45__cpo3endE[1];
.global .align 1 .b8 _ZN34_INTERNAL_d9dd64c7_4_k_cu_9fce47554cuda3std6ranges3__45__cpo6cbeginE[1];
.global .align 1 .b8 _ZN34_INTERNAL_d9dd64c7_4_k_cu_9fce47554cuda3std6ranges3__45__cpo4cendE[1];
.global .align 1 .b8 _ZN34_INTERNAL_d9dd64c7_4_k_cu_9fce47554cuda3std6ranges3__45__cpo7advanceE[1];
.global .align 1 .b8 _ZN34_INTERNAL_d9dd64c7_4_k_cu_9fce47554cuda3std6ranges3__45__cpo9iter_swapE[1];
.global .align 1 .b8 _ZN34_INTERNAL_d9dd64c7_4_k_cu_9fce47554cuda3std6ranges3__45__cpo4nextE[1];
.global .align 1 .b8 _ZN34_INTERNAL_d9dd64c7_4_k_cu_9fce47554cuda3std6ranges3__45__cpo4prevE[1];
.global .align 1 .b8 _ZN34_INTERNAL_d9dd64c7_4_k_cu_9fce47554cuda3std6ranges3__45__cpo4dataE[1];
.global .align 1 .b8 _ZN34_INTERNAL_d9dd64c7_4_k_cu_9fce47554cuda3std6ranges3__45__cpo5cdataE[1];
.global .align 1 .b8 _ZN34_INTERNAL_d9dd64c7_4_k_cu_9fce47554cuda3std6ranges3__45__cpo4sizeE[1];
.global .align 1 .b8 _ZN34_INTERNAL_d9dd64c7_4_k_cu_9fce47554cuda3std6ranges3__45__cpo5ssizeE[1];
.global .align 1 .b8 _ZN34_INTERNAL_d9dd64c7_4_k_cu_9fce47554cuda3std6ranges3__45__cpo8distanceE[1];
.global .align 1 .b8 _ZN34_INTERNAL_d9dd64c7_4_k_cu_9fce47556thrust24THRUST_300001_SM_1000_NS8cuda_cub3parE[1];
.global .align 1 .b8 _ZN34_INTERNAL_d9dd64c7_4_k_cu_9fce47556thrust24THRUST_300001_SM_1000_NS8cuda_cub10par_nosyncE[1];
.global .align 1 .b8 _ZN34_INTERNAL_d9dd64c7_4_k_cu_9fce47556thrust24THRUST_300001_SM_1000_NS6system6detail10sequential3seqE[1];
.global .align 1 .b8 _ZN34_INTERNAL_d9dd64c7_4_k_cu_9fce47556thrust24THRUST_300001_SM_1000_NS6system3cpp3parE[1];
.global .align 1 .b8 _ZN34_INTERNAL_d9dd64c7_4_k_cu_9fce47556thrust24THRUST_300001_SM_1000_NS12placeholders2_1E[1];
.global .align 1 .b8 _ZN34_INTERNAL_d9dd64c7_4_k_cu_9fce47556thrust24THRUST_300001_SM_1000_NS12placeholders2_2E[1];
.global .align 1 .b8 _ZN34_INTERNAL_d9dd64c7_4_k_cu_9fce47556thrust24THRUST_300001_SM_1000_NS12placeholders2_3E[1];
.global .align 1 .b8 _ZN34_INTERNAL_d9dd64c7_4_k_cu_9fce47556thrust24THRUST_300001_SM_1000_NS12placeholders2_4E[1];
.global .align 1 .b8 _ZN34_INTERNAL_d9dd64c7_4_k_cu_9fce47556thrust24THRUST_300001_SM_1000_NS12placeholders2_5E[1];
.global .align 1 .b8 _ZN34_INTERNAL_d9dd64c7_4_k_cu_9fce47556thrust24THRUST_300001_SM_1000_NS12placeholders2_6E[1];
.global .align 1 .b8 _ZN34_INTERNAL_d9dd64c7_4_k_cu_9fce47556thrust24THRUST_300001_SM_1000_NS12placeholders2_7E[1];
.global .align 1 .b8 _ZN34_INTERNAL_d9dd64c7_4_k_cu_9fce47556thrust24THRUST_300001_SM_1000_NS12placeholders2_8E[1];
.global .align 1 .b8 _ZN34_INTERNAL_d9dd64c7_4_k_cu_9fce47556thrust24THRUST_300001_SM_1000_NS12placeholders2_9E[1];
.global .align 1 .b8 _ZN34_INTERNAL_d9dd64c7_4_k_cu_9fce47556thrust24THRUST_300001_SM_1000_NS12placeholders3_10E[1];
.global .align 1 .b8 _ZN34_INTERNAL_d9dd64c7_4_k_cu_9fce47556thrust24THRUST_300001_SM_1000_NS3seqE[1];
.global .align 1 .b8 _ZN34_INTERNAL_d9dd64c7_4_k_cu_9fce47556thrust24THRUST_300001_SM_1000_NS6deviceE[1];

.visible .entry _Z16calculateSavingsPiS_ii(
	.param .u64 .ptr .align 1 _Z16calculateSavingsPiS_ii_param_0,
	.param .u64 .ptr .align 1 _Z16calculateSavingsPiS_ii_param_1,
	.param .u32 _Z16calculateSavingsPiS_ii_param_2,
	.param .u32 _Z16calculateSavingsPiS_ii_param_3
)
{
	.reg .pred 	%p<5>;
	.reg .b32 	%r<19>;
	.reg .b64 	%rd<13>;

	ld.param.u64 	%rd1, [_Z16calculateSavingsPiS_ii_param_0];
	ld.param.u64 	%rd2, [_Z16calculateSavingsPiS_ii_param_1];
	ld.param.u32 	%r3, [_Z16calculateSavingsPiS_ii_param_2];
	ld.param.u32 	%r4, [_Z16calculateSavingsPiS_ii_param_3];
	mov.u32 	%r5, %tid.x;
	mov.u32 	%r6, %ctaid.x;
	mov.u32 	%r7, %ntid.x;
	mad.lo.s32 	%r1, %r6, %r7, %r5;
	mov.u32 	%r8, %tid.y;
	mov.u32 	%r9, %ctaid.y;
	mov.u32 	%r10, %ntid.y;
	mad.lo.s32 	%r2, %r9, %r10, %r8;
	setp.ge.s32 	%p1, %r2, %r3;
	setp.ge.s32 	%p2, %r1, %r4;
	or.pred  	%p3, %p1, %p2;
	@%p3 bra 	$L__BB0_2;
	cvta.to.global.u64 	%rd3, %rd1;
	cvta.to.global.u64 	%rd4, %rd2;
	mul.wide.s32 	%rd5, %r1, 4;
	add.s64 	%rd6, %rd3, %rd5;
	ld.global.u32 	%r11, [%rd6];
	mul.wide.u32 	%rd7, %r2, 4;
	add.s64 	%rd8, %rd3, %rd7;
	ld.global.u32 	%r12, [%rd8];
	mul.lo.s32 	%r13, %r3, %r2;
	add.s32 	%r14, %r13, %r1;
	mul.wide.s32 	%rd9, %r13, 4;
	add.s64 	%rd10, %rd6, %rd9;
	ld.global.u32 	%r15, [%rd10];
	setp.gt.s32 	%p4, %r1, %r2;
	add.s32 	%r16, %r12, %r11;
	sub.s32 	%r17, %r16, %r15;
	selp.b32 	%r18, %r17, 0, %p4;
	mul.wide.s32 	%rd11, %r14, 4;
	add.s64 	%rd12, %rd4, %rd11;
	st.global.u32 	[%rd12], %r18;
$L__BB0_2:
	ret;

}
	// .globl	_Z13getCostMatrixP4NODEPiii
.visible .entry _Z13getCostMatrixP4NODEPiii(
	.param .u64 .ptr .align 1 _Z13getCostMatrixP4NODEPiii_param_0,
	.param .u64 .ptr .align 1 _Z13getCostMatrixP4NODEPiii_param_1,
	.param .u32 _Z13getCostMatrixP4NODEPiii_param_2,
	.param .u32 _Z13getCostMatrixP4NODEPiii_param_3
)
{
	.reg .pred 	%p<5>;
	.reg .b32 	%r<24>;
	.reg .b32 	%f<3>;
	.reg .b64 	%rd<11>;

	ld.param.u64 	%rd2, [_Z13getCostMatrixP4NODEPiii_param_0];
	ld.param.u64 	%rd3, [_Z13getCostMatrixP4NODEPiii_param_1];
	ld.param.u32 	%r6, [_Z13getCostMatrixP4NODEPiii_param_2];
	ld.param.u32 	%r5, [_Z13getCostMatrixP4NODEPiii_param_3];
	mov.u32 	%r7, %tid.x;
	mov.u32 	%r8, %ctaid.x;
	mov.u32 	%r9, %ntid.x;
	mad.lo.s32 	%r1, %r8, %r9, %r7;
	mov.u32 	%r10, %tid.y;
	mov.u32 	%r11, %ctaid.y;
	mov.u32 	%r12, %ntid.y;
	mad.lo.s32 	%r2, %r11, %r12, %r10;
	setp.ge.s32 	%p1, %r2, %r6;
	setp.ge.s32 	%p2, %r1, %r5;
	or.pred  	%p3, %p1, %p2;
	@%p3 bra 	$L__BB1_4;
	cvta.to.global.u64 	%rd1, %rd2;
	setp.eq.s32 	%p4, %r1, %r2;
	mov.b32 	%r23, 0;
	@%p4 bra 	$L__BB1_3;
	mul.wide.s32 	%rd4, %r1, 16;
	add.s64 	%rd5, %rd1, %rd4;
	mul.wide.u32 	%rd6, %r2, 16;
	add.s64 	%rd7, %rd1, %rd6;
	ld.global.u32 	%r14, [%rd7+8];
	ld.global.u32 	%r15, [%rd7+4];
	ld.global.u32 	%r16, [%rd5+8];
	ld.global.u32 	%r17, [%rd5+4];
	sub.s32 	%r18, %r17, %r15;
	sub.s32 	%r19, %r16, %r14;
	mul.lo.s32 	%r20, %r19, %r19;
	mad.lo.s32 	%r21, %r18, %r18, %r20;
	cvt.rn.f32.u32 	%f1, %r21;
	sqrt.rp.f32 	%f2, %f1;
	cvt.rpi.u32.f32 	%r23, %f2;
$L__BB1_3:
	mad.lo.s32 	%r22, %r5, %r1, %r2;
	cvta.to.global.u64 	%rd8, %rd3;
	mul.wide.s32 	%rd9, %r22, 4;
	add.s64 	%rd10, %rd8, %rd9;
	st.global.u32 	[%rd10], %r23;
$L__BB1_4:
	ret;

}
	// .globl	_ZN3cub18CUB_300001_SM_10006detail11EmptyKernelIvEEvv
.visible .entry _ZN3cub18CUB_300001_SM_10006detail11EmptyKernelIvEEvv()
{


	ret;

}


// ===== COMPILED SASS (sm_100) =====

	.target	sm_100

	.elftype	@"ET_EXEC"


//--------------------- .note.nv.tkinfo           --------------------------
	.section	.note.nv.tkinfo,"",@"SHT_NOTE"
	.sectionflags	@"SHF_NOTE_NV_TKINFO"
	.tkinfo
        /*0018*/ 	.word	0x00000002
        /*0030*/ 	.string	""
        /*0030*/ 	.string	"ptxas"
        /*0030*/ 	.string	"Cuda compilation tools, release 13.0, V13.0.88"
        /*0030*/ 	.string	"Build cuda_13.0.r13.0/compiler.36424714_0"
        /*0030*/ 	.string	"-arch sm_100 -m 64 "



//--------------------- .note.nv.cuinfo           --------------------------
	.section	.note.nv.cuinfo,"",@"SHT_NOTE"
	.sectionflags	@"SHF_NOTE_NV_CUINFO"
        /*0018*/ 	.short	0x0002
        /*001a*/ 	.short	0x0064
        /*001c*/ 	.short	0x0082
	.zero		2


//--------------------- .nv.info                  --------------------------
	.section	.nv.info,"",@"SHT_CUDA_INFO"
	.align	4


	//----- nvinfo : EIATTR_REGCOUNT
	.align		4
        /*0000*/ 	.byte	0x04, 0x2f
        /*0002*/ 	.short	(.L_46 - .L_45)
	.align		4
.L_45:
        /*0004*/ 	.word	index@(_Z16calculateSavingsPiS_ii)
        /*0008*/ 	.word	0x00000010


	//----- nvinfo : EIATTR_FRAME_SIZE
	.align		4
.L_46:
        /*000c*/ 	.byte	0x04, 0x11
        /*000e*/ 	.short	(.L_48 - .L_47)
	.align		4
.L_47:
        /*0010*/ 	.word	index@(_Z16calculateSavingsPiS_ii)
        /*0014*/ 	.word	0x00000000


	//----- nvinfo : EIATTR_REGCOUNT
	.align		4
.L_48:
        /*0018*/ 	.byte	0x04, 0x2f
        /*001a*/ 	.short	(.L_50 - .L_49)
	.align		4
.L_49:
        /*001c*/ 	.word	index@(_Z13getCostMatrixP4NODEPiii)
        /*0020*/ 	.word	0x0000000e


	//----- nvinfo : EIATTR_FRAME_SIZE
	.align		4
.L_50:
        /*0024*/ 	.byte	0x04, 0x11
        /*0026*/ 	.short	(.L_52 - .L_51)
	.align		4
.L_51:
        /*0028*/ 	.word	index@($__internal_0_$__cuda_sm20_sqrt_ru_f32_slowpath)
        /*002c*/ 	.word	0x00000000


	//----- nvinfo : EIATTR_FRAME_SIZE
	.align		4
.L_52:
        /*0030*/ 	.byte	0x04, 0x11
        /*0032*/ 	.short	(.L_54 - .L_53)
	.align		4
.L_53:
        /*0034*/ 	.word	index@(_Z13getCostMatrixP4NODEPiii)
        /*0038*/ 	.word	0x00000000


	//----- nvinfo : EIATTR_REGCOUNT
	.align		4
.L_54:
        /*003c*/ 	.byte	0x04, 0x2f
        /*003e*/ 	.short	(.L_56 - .L_55)
	.align		4
.L_55:
        /*0040*/ 	.word	index@(_ZN3cub18CUB_300001_SM_10006detail11EmptyKernelIvEEvv)
        /*0044*/ 	.word	0x00000004


	//----- nvinfo : EIATTR_FRAME_SIZE
	.align		4
.L_56:
        /*0048*/ 	.byte	0x04, 0x11
        /*004a*/ 	.short	(.L_58 - .L_57)
	.align		4
.L_57:
        /*004c*/ 	.word	index@(_ZN3cub18CUB_300001_SM_10006detail11EmptyKernelIvEEvv)
        /*0050*/ 	.word	0x00000000


	//----- nvinfo : EIATTR_MIN_STACK_SIZE
	.align		4
.L_58:
        /*0054*/ 	.byte	0x04, 0x12
        /*0056*/ 	.short	(.L_60 - .L_59)
	.align		4
.L_59:
        /*0058*/ 	.word	index@(_ZN3cub18CUB_300001_SM_10006detail11EmptyKernelIvEEvv)
        /*005c*/ 	.word	0x00000000


	//----- nvinfo : EIATTR_MIN_STACK_SIZE
	.align		4
.L_60:
        /*0060*/ 	.byte	0x04, 0x12
        /*0062*/ 	.short	(.L_62 - .L_61)
	.align		4
.L_61:
        /*0064*/ 	.word	index@(_Z13getCostMatrixP4NODEPiii)
        /*0068*/ 	.word	0x00000000


	//----- nvinfo : EIATTR_MIN_STACK_SIZE
	.align		4
.L_62:
        /*006c*/ 	.byte	0x04, 0x12
        /*006e*/ 	.short	(.L_64 - .L_63)
	.align		4
.L_63:
        /*0070*/ 	.word	index@(_Z16calculateSavingsPiS_ii)
        /*0074*/ 	.word	0x00000000
.L_64:


//--------------------- .nv.compat                --------------------------
	.section	.nv.compat,"",@"SHT_CUDA_COMPAT_INFO"
	.align	4
        /*0000*/ 	.byte	0x02, 0x09, 0x00, 0x00, 0x02, 0x02, 0x01, 0x00, 0x02, 0x05, 0x05, 0x00, 0x03, 0x07, 0x01, 0x01
        /*0010*/ 	.byte	0x02, 0x03, 0x00, 0x00, 0x02, 0x06, 0x01, 0x00, 0x04, 0x0b, 0x08, 0x00, 0x01, 0x00, 0x00, 0x00
        /*0020*/ 	.byte	0x00, 0x00, 0x00, 0x00


//--------------------- .nv.info._ZN3cub18CUB_300001_SM_10006detail11EmptyKernelIvEEvv --------------------------
	.section	.nv.info._ZN3cub18CUB_300001_SM_10006detail11EmptyKernelIvEEvv,"",@"SHT_CUDA_INFO"
	.sectionflags	@""
	.align	4


	//----- nvinfo : EIATTR_CUDA_API_VERSION
	.align		4
        /*0000*/ 	.byte	0x04, 0x37
        /*0002*/ 	.short	(.L_66 - .L_65)
.L_65:
        /*0004*/ 	.word	0x00000082


	//----- nvinfo : EIATTR_SPARSE_MMA_MASK
	.align		4
.L_66:
        /*0008*/ 	.byte	0x03, 0x50
        /*000a*/ 	.short	0x0000


	//----- nvinfo : EIATTR_MAXREG_COUNT
	.align		4
        /*000c*/ 	.byte	0x03, 0x1b
        /*000e*/ 	.short	0x00ff


	//----- nvinfo : EIATTR_MERCURY_ISA_VERSION
	.align		4
        /*0010*/ 	.byte	0x03, 0x5f
        /*0012*/ 	.short	0x0101


	//----- nvinfo : EIATTR_VRC_CTA_INIT_COUNT
	.align		4
        /*0014*/ 	.byte	0x02, 0x4a
	.zero		1
	.zero		1


	//----- nvinfo : EIATTR_EXIT_INSTR_OFFSETS
	.align		4
        /*0018*/ 	.byte	0x04, 0x1c
        /*001a*/ 	.short	(.L_68 - .L_67)


	//   ....[0]....
.L_67:
        /*001c*/ 	.word	0x00000010


	//----- nvinfo : EIATTR_SW_WAR
	.align		4
.L_68:
        /*0020*/ 	.byte	0x04, 0x36
        /*0022*/ 	.short	(.L_70 - .L_69)
.L_69:
        /*0024*/ 	.word	0x00000008
.L_70:


//--------------------- .nv.info._Z13getCostMatrixP4NODEPiii --------------------------
	.section	.nv.info._Z13getCostMatrixP4NODEPiii,"",@"SHT_CUDA_INFO"
	.sectionflags	@""
	.align	4


	//----- nvinfo : EIATTR_CUDA_API_VERSION
	.align		4
        /*0000*/ 	.byte	0x04, 0x37
        /*0002*/ 	.short	(.L_72 - .L_71)
.L_71:
        /*0004*/ 	.word	0x00000082


	//----- nvinfo : EIATTR_KPARAM_INFO
	.align		4
.L_72:
        /*0008*/ 	.byte	0x04, 0x17
        /*000a*/ 	.short	(.L_74 - .L_73)
.L_73:
        /*000c*/ 	.word	0x00000000
        /*0010*/ 	.short	0x0003
        /*0012*/ 	.short	0x0014
        /*0014*/ 	.byte	0x00, 0xf0, 0x11, 0x00


	//----- nvinfo : EIATTR_KPARAM_INFO
	.align		4
.L_74:
        /*0018*/ 	.byte	0x04, 0x17
        /*001a*/ 	.short	(.L_76 - .L_75)
.L_75:
        /*001c*/ 	.word	0x00000000
        /*0020*/ 	.short	0x0002
        /*0022*/ 	.short	0x0010
        /*0024*/ 	.byte	0x00, 0xf0, 0x11, 0x00


	//----- nvinfo : EIATTR_KPARAM_INFO
	.align		4
.L_76:
        /*0028*/ 	.byte	0x04, 0x17
        /*002a*/ 	.short	(.L_78 - .L_77)
.L_77:
        /*002c*/ 	.word	0x00000000
        /*0030*/ 	.short	0x0001
        /*0032*/ 	.short	0x0008
        /*0034*/ 	.byte	0x00, 0xf5, 0x21, 0x00


	//----- nvinfo : EIATTR_KPARAM_INFO
	.align		4
.L_78:
        /*0038*/ 	.byte	0x04, 0x17
        /*003a*/ 	.short	(.L_80 - .L_79)
.L_79:
        /*003c*/ 	.word	0x00000000
        /*0040*/ 	.short	0x0000
        /*0042*/ 	.short	0x0000
        /*0044*/ 	.byte	0x00, 0xf5, 0x21, 0x00


	//----- nvinfo : EIATTR_SPARSE_MMA_MASK
	.align		4
.L_80:
        /*0048*/ 	.byte	0x03, 0x50
        /*004a*/ 	.short	0x0000


	//----- nvinfo : EIATTR_MAXREG_COUNT
	.align		4
        /*004c*/ 	.byte	0x03, 0x1b
        /*004e*/ 	.short	0x00ff


	//----- nvinfo : EIATTR_MERCURY_ISA_VERSION
	.align		4
        /*0050*/ 	.byte	0x03, 0x5f
        /*0052*/ 	.short	0x0101


	//----- nvinfo : EIATTR_VRC_CTA_INIT_COUNT
	.align		4
        /*0054*/ 	.byte	0x02, 0x4a
	.zero		1
	.zero		1


	//----- nvinfo : EIATTR_EXIT_INSTR_OFFSETS
	.align		4
        /*0058*/ 	.byte	0x04, 0x1c
        /*005a*/ 	.short	(.L_82 - .L_81)


	//   ....[0]....
.L_81:
        /*005c*/ 	.word	0x000000c0


	//   ....[1]....
        /*0060*/ 	.word	0x00000350


	//----- nvinfo : EIATTR_CRS_STACK_SIZE
	.align		4
.L_82:
        /*0064*/ 	.byte	0x04, 0x1e
        /*0066*/ 	.short	(.L_84 - .L_83)
.L_83:
        /*0068*/ 	.word	0x00000000


	//----- nvinfo : EIATTR_CBANK_PARAM_SIZE
	.align		4
.L_84:
        /*006c*/ 	.byte	0x03, 0x19
        /*006e*/ 	.short	0x0018


	//----- nvinfo : EIATTR_PARAM_CBANK
	.align		4
        /*0070*/ 	.byte	0x04, 0x0a
        /*0072*/ 	.short	(.L_86 - .L_85)
	.align		4
.L_85:
        /*0074*/ 	.word	index@(.nv.constant0._Z13getCostMatrixP4NODEPiii)
        /*0078*/ 	.short	0x0380
        /*007a*/ 	.short	0x0018


	//----- nvinfo : EIATTR_SW_WAR
	.align		4
.L_86:
        /*007c*/ 	.byte	0x04, 0x36
        /*007e*/ 	.short	(.L_88 - .L_87)
.L_87:
        /*0080*/ 	.word	0x00000008
.L_88:


//--------------------- .nv.info._Z16calculateSavingsPiS_ii --------------------------
	.section	.nv.info._Z16calculateSavingsPiS_ii,"",@"SHT_CUDA_INFO"
	.sectionflags	@""
	.align	4


	//----- nvinfo : EIATTR_CUDA_API_VERSION
	.align		4
        /*0000*/ 	.byte	0x04, 0x37
        /*0002*/ 	.short	(.L_90 - .L_89)
.L_89:
        /*0004*/ 	.word	0x00000082


	//----- nvinfo : EIATTR_KPARAM_INFO
	.align		4
.L_90:
        /*0008*/ 	.byte	0x04, 0x17
        /*000a*/ 	.short	(.L_92 - .L_91)
.L_91:
        /*000c*/ 	.word	0x00000000
        /*0010*/ 	.short	0x0003
        /*0012*/ 	.short	0x0014
        /*0014*/ 	.byte	0x00, 0xf0, 0x11, 0x00


	//----- nvinfo : EIATTR_KPARAM_INFO
	.align		4
.L_92:
        /*0018*/ 	.byte	0x04, 0x17
        /*001a*/ 	.short	(.L_94 - .L_93)
.L_93:
        /*001c*/ 	.word	0x00000000
        /*0020*/ 	.short	0x0002
        /*0022*/ 	.short	0x0010
        /*0024*/ 	.byte	0x00, 0xf0, 0x11, 0x00


	//----- nvinfo : EIATTR_KPARAM_INFO
	.align		4
.L_94:
        /*0028*/ 	.byte	0x04, 0x17
        /*002a*/ 	.short	(.L_96 - .L_95)
.L_95:
        /*002c*/ 	.word	0x00000000
        /*0030*/ 	.short	0x0001
        /*0032*/ 	.short	0x0008
        /*0034*/ 	.byte	0x00, 0xf5, 0x21, 0x00


	//----- nvinfo : EIATTR_KPARAM_INFO
	.align		4
.L_96:
        /*0038*/ 	.byte	0x04, 0x17
        /*003a*/ 	.short	(.L_98 - .L_97)
.L_97:
        /*003c*/ 	.word	0x00000000
        /*0040*/ 	.short	0x0000
        /*0042*/ 	.short	0x0000
        /*0044*/ 	.byte	0x00, 0xf5, 0x21, 0x00


	//----- nvinfo : EIATTR_SPARSE_MMA_MASK
	.align		4
.L_98:
        /*0048*/ 	.byte	0x03, 0x50
        /*004a*/ 	.short	0x0000


	//----- nvinfo : EIATTR_MAXREG_COUNT
	.align		4
        /*004c*/ 	.byte	0x03, 0x1b
        /*004e*/ 	.short	0x00ff


	//----- nvinfo : EIATTR_MERCURY_ISA_VERSION
	.align		4
        /*0050*/ 	.byte	0x03, 0x5f
        /*0052*/ 	.short	0x0101


	//----- nvinfo : EIATTR_VRC_CTA_INIT_COUNT
	.align		4
        /*0054*/ 	.byte	0x02, 0x4a
	.zero		1
	.zero		1


	//----- nvinfo : EIATTR_EXIT_INSTR_OFFSETS
	.align		4
        /*0058*/ 	.byte	0x04, 0x1c
        /*005a*/ 	.short	(.L_100 - .L_99)


	//   ....[0]....
.L_99:
        /*005c*/ 	.word	0x000000c0


	//   ....[1]....
        /*0060*/ 	.word	0x000001d0


	//----- nvinfo : EIATTR_CBANK_PARAM_SIZE
	.align		4
.L_100:
        /*0064*/ 	.byte	0x03, 0x19
        /*0066*/ 	.short	0x0018


	//----- nvinfo : EIATTR_PARAM_CBANK
	.align		4
        /*0068*/ 	.byte	0x04, 0x0a
        /*006a*/ 	.short	(.L_102 - .L_101)
	.align		4
.L_101:
        /*006c*/ 	.word	index@(.nv.constant0._Z16calculateSavingsPiS_ii)
        /*0070*/ 	.short	0x0380
        /*0072*/ 	.short	0x0018


	//----- nvinfo : EIATTR_SW_WAR
	.align		4
.L_102:
        /*0074*/ 	.byte	0x04, 0x36
        /*0076*/ 	.short	(.L_104 - .L_103)
.L_103:
        /*0078*/ 	.word	0x00000008
.L_104:


//--------------------- .nv.callgraph             --------------------------
	.section	.nv.callgraph,"",@"SHT_CUDA_CALLGRAPH"
	.align	4
	.sectionentsize	8
	.align		4
        /*0000*/ 	.word	0x00000000
	.align		4
        /*0004*/ 	.word	0xffffffff
	.align		4
        /*0008*/ 	.word	0x00000000
	.align		4
        /*000c*/ 	.word	0xfffffffe
	.align		4
        /*0010*/ 	.word	0x00000000
	.align		4
        /*0014*/ 	.word	0xfffffffd
	.align		4
        /*0018*/ 	.word	0x00000000
	.align		4
        /*001c*/ 	.word	0xfffffffc


//--------------------- .nv.constant4             --------------------------
	.section	.nv.constant4,"a",@progbits
	.align	8
	.align		8
.nv.constant4:
        /*0000*/ 	.dword	_ZN34_INTERNAL_d9dd64c7_4_k_cu_9fce47554cuda3std3__45__cpo5beginE
	.align		8
        /*0008*/ 	.dword	_ZN34_INTERNAL_d9dd64c7_4_k_cu_9fce47554cuda3std3__45__cpo3endE
	.align		8
        /*0010*/ 	.dword	_ZN34_INTERNAL_d9dd64c7_4_k_cu_9fce47554cuda3std3__45__cpo6cbeginE
	.align		8
        /*0018*/ 	.dword	_ZN34_INTERNAL_d9dd64c7_4_k_cu_9fce47554cuda3std3__45__cpo4cendE
	.align		8
        /*0020*/ 	.dword	_ZN34_INTERNAL_d9dd64c7_4_k_cu_9fce47554cuda3std3__45__cpo6rbeginE
	.align		8
        /*0028*/ 	.dword	_ZN34_INTERNAL_d9dd64c7_4_k_cu_9fce47554cuda3std3__45__cpo4rendE
	.align		8
        /*0030*/ 	.dword	_ZN34_INTERNAL_d9dd64c7_4_k_cu_9fce47554cuda3std3__45__cpo7crbeginE
	.align		8
        /*0038*/ 	.dword	_ZN34_INTERNAL_d9dd64c7_4_k_cu_9fce47554cuda3std3__45__cpo5crendE
	.align		8
        /*0040*/ 	.dword	_ZN34_INTERNAL_d9dd64c7_4_k_cu_9fce47554cuda3std3__436_GLOBAL__N__d9dd64c7_4_k_cu_9fce47556ignoreE
	.align		8
        /*0048*/ 	.dword	_ZN34_INTERNAL_d9dd64c7_4_k_cu_9fce47554cuda3std3__419piecewise_constructE
	.align		8
        /*0050*/ 	.dword	_ZN34_INTERNAL_d9dd64c7_4_k_cu_9fce47554cuda3std3__48in_placeE
	.align		8
        /*0058*/ 	.dword	_ZN34_INTERNAL_d9dd64c7_4_k_cu_9fce47554cuda3std3__420unreachable_sentinelE
	.align		8
        /*0060*/ 	.dword	_ZN34_INTERNAL_d9dd64c7_4_k_cu_9fce47554cuda3std3__47nulloptE
	.align		8
        /*0068*/ 	.dword	_ZN34_INTERNAL_d9dd64c7_4_k_cu_9fce47554cuda3std3__48unexpectE
	.align		8
        /*0070*/ 	.dword	_ZN34_INTERNAL_d9dd64c7_4_k_cu_9fce47554cuda3std6ranges3__45__cpo4swapE
	.align		8
        /*0078*/ 	.dword	_ZN34_INTERNAL_d9dd64c7_4_k_cu_9fce47554cuda3std6ranges3__45__cpo9iter_moveE
	.align		8
        /*0080*/ 	.dword	_ZN34_INTERNAL_d9dd64c7_4_k_cu_9fce47554cuda3std6ranges3__45__cpo5beginE
	.align		8
        /*0088*/ 	.dword	_ZN34_INTERNAL_d9dd64c7_4_k_cu_9fce47554cuda3std6ranges3__45__cpo3endE
	.align		8
        /*0090*/ 	.dword	_ZN34_INTERNAL_d9dd64c7_4_k_cu_9fce47554cuda3std6ranges3__45__cpo6cbeginE
	.align		8
        /*0098*/ 	.dword	_ZN34_INTERNAL_d9dd64c7_4_k_cu_9fce47554cuda3std6ranges3__45__cpo4cendE
	.align		8
        /*00a0*/ 	.dword	_ZN34_INTERNAL_d9dd64c7_4_k_cu_9fce47554cuda3std6ranges3__45__cpo7advanceE
	.align		8
        /*00a8*/ 	.dword	_ZN34_INTERNAL_d9dd64c7_4_k_cu_9fce47554cuda3std6ranges3__45__cpo9iter_swapE
	.align		8
        /*00b0*/ 	.dword	_ZN34_INTERNAL_d9dd64c7_4_k_cu_9fce47554cuda3std6ranges3__45__cpo4nextE
	.align		8
        /*00b8*/ 	.dword	_ZN34_INTERNAL_d9dd64c7_4_k_cu_9fce47554cuda3std6ranges3__45__cpo4prevE
	.align		8
        /*00c0*/ 	.dword	_ZN34_INTERNAL_d9dd64c7_4_k_cu_9fce47554cuda3std6ranges3__45__cpo4dataE
	.align		8
        /*00c8*/ 	.dword	_ZN34_INTERNAL_d9dd64c7_4_k_cu_9fce47554cuda3std6ranges3__45__cpo5cdataE
	.align		8
        /*00d0*/ 	.dword	_ZN34_INTERNAL_d9dd64c7_4_k_cu_9fce47554cuda3std6ranges3__45__cpo4sizeE
	.align		8
        /*00d8*/ 	.dword	_ZN34_INTERNAL_d9dd64c7_4_k_cu_9fce47554cuda3std6ranges3__45__cpo5ssizeE
	.align		8
        /*00e0*/ 	.dword	_ZN34_INTERNAL_d9dd64c7_4_k_cu_9fce47554cuda3std6ranges3__45__cpo8distanceE
	.align		8
        /*00e8*/ 	.dword	_ZN34_INTERNAL_d9dd64c7_4_k_cu_9fce47556thrust24THRUST_300001_SM_1000_NS8cuda_cub3parE
	.align		8
        /*00f0*/ 	.dword	_ZN34_INTERNAL_d9dd64c7_4_k_cu_9fce47556thrust24THRUST_300001_SM_1000_NS8cuda_cub10par_nosyncE
	.align		8
        /*00f8*/ 	.dword	_ZN34_INTERNAL_d9dd64c7_4_k_cu_9fce47556thrust24THRUST_300001_SM_1000_NS6system6detail10sequential3seqE
	.align		8
        /*0100*/ 	.dword	_ZN34_INTERNAL_d9dd64c7_4_k_cu_9fce47556thrust24THRUST_300001_SM_1000_NS6system3cpp3parE
	.align		8
        /*0108*/ 	.dword	_ZN34_INTERNAL_d9dd64c7_4_k_cu_9fce47556thrust24THRUST_300001_SM_1000_NS12placeholders2_1E
	.align		8
        /*0110*/ 	.dword	_ZN34_INTERNAL_d9dd64c7_4_k_cu_9fce47556thrust24THRUST_300001_SM_1000_NS12placeholders2_2E
	.align		8
        /*0118*/ 	.dword	_ZN34_INTERNAL_d9dd64c7_4_k_cu_9fce47556thrust24THRUST_300001_SM_1000_NS12placeholders2_3E
	.align		8
        /*0120*/ 	.dword	_ZN34_INTERNAL_d9dd64c7_4_k_cu_9fce47556thrust24THRUST_300001_SM_1000_NS12placeholders2_4E
	.align		8
        /*0128*/ 	.dword	_ZN34_INTERNAL_d9dd64c7_4_k_cu_9fce47556thrust24THRUST_300001_SM_1000_NS12placeholders2_5E
	.align		8
        /*0130*/ 	.dword	_ZN34_INTERNAL_d9dd64c7_4_k_cu_9fce47556thrust24THRUST_300001_SM_1000_NS12placeholders2_6E
	.align		8
        /*0138*/ 	.dword	_ZN34_INTERNAL_d9dd64c7_4_k_cu_9fce47556thrust24THRUST_300001_SM_1000_NS12placeholders2_7E
	.align		8
        /*0140*/ 	.dword	_ZN34_INTERNAL_d9dd64c7_4_k_cu_9fce47556thrust24THRUST_300001_SM_1000_NS12placeholders2_8E
	.align		8
        /*0148*/ 	.dword	_ZN34_INTERNAL_d9dd64c7_4_k_cu_9fce47556thrust24THRUST_300001_SM_1000_NS12placeholders2_9E
	.align		8
        /*0150*/ 	.dword	_ZN34_INTERNAL_d9dd64c7_4_k_cu_9fce47556thrust24THRUST_300001_SM_1000_NS12placeholders3_10E
	.align		8
        /*0158*/ 	.dword	_ZN34_INTERNAL_d9dd64c7_4_k_cu_9fce47556thrust24THRUST_300001_SM_1000_NS3seqE
	.align		8
        /*0160*/ 	.dword	_ZN34_INTERNAL_d9dd64c7_4_k_cu_9fce47556thrust24THRUST_300001_SM_1000_NS6deviceE


//--------------------- .text._ZN3cub18CUB_300001_SM_10006detail11EmptyKernelIvEEvv --------------------------
	.section	.text._ZN3cub18CUB_300001_SM_10006detail11EmptyKernelIvEEvv,"ax",@progbits
	.align	128
        .global         _ZN3cub18CUB_300001_SM_10006detail11EmptyKernelIvEEvv
        .type           _ZN3cub18CUB_300001_SM_10006detail11EmptyKernelIvEEvv,@function
        .size           _ZN3cub18CUB_300001_SM_10006detail11EmptyKernelIvEEvv,(.L_x_11 - _ZN3cub18CUB_300001_SM_10006detail11EmptyKernelIvEEvv)
        .other          _ZN3cub18CUB_300001_SM_10006detail11EmptyKernelIvEEvv,@"STO_CUDA_ENTRY STV_DEFAULT"
_ZN3cub18CUB_300001_SM_10006detail11EmptyKernelIvEEvv:
.text._ZN3cub18CUB_300001_SM_10006detail11EmptyKernelIvEEvv:
[----:B------:R-:W-:Y:S01]  /*0000*/  LDC R1, c[0x0][0x37c] ;  /* 0x0000df00ff017b82 */ /* 0x000fe20000000800 */
[----:B------:R-:W-:Y:S05]  /*0010*/  EXIT ;  /* 0x000000000000794d */ /* 0x000fea0003800000 */
.L_x_0:
[----:B------:R-:W-:-:S00]  /*0020*/  BRA `(.L_x_0) ;  /* 0xfffffffc00fc7947 */ /* 0x000fc0000383ffff */
[----:B------:R-:W-:-:S00]  /*0030*/  NOP ;  /* 0x0000000000007918 */ /* 0x000fc00000000000 */
        /* <DEDUP_REMOVED lines=12> */
.L_x_11:


//--------------------- .text._Z13getCostMatrixP4NODEPiii --------------------------
	.section	.text._Z13getCostMatrixP4NODEPiii,"ax",@progbits
	.align	128
        .global         _Z13getCostMatrixP4NODEPiii
        .type           _Z13getCostMatrixP4NODEPiii,@function
        .size           _Z13getCostMatrixP4NODEPiii,(.L_x_10 - _Z13getCostMatrixP4NODEPiii)
        .other          _Z13getCostMatrixP4NODEPiii,@"STO_CUDA_ENTRY STV_DEFAULT"
_Z13getCostMatrixP4NODEPiii:
.text._Z13getCostMatrixP4NODEPiii:
[----:B------:R-:W-:Y:S01]  /*0000*/  LDC R1, c[0x0][0x37c] ;  /* 0x0000df00ff017b82 */ /* 0x000fe20000000800 */
[----:B------:R-:W0:Y:S07]  /*0010*/  S2R R2, SR_TID.X ;  /* 0x0000000000027919 */ /* 0x000e2e0000002100 */
[----:B------:R-:W0:Y:S01]  /*0020*/  S2UR UR4, SR_CTAID.X ;  /* 0x00000000000479c3 */ /* 0x000e220000002500 */
[----:B------:R-:W1:Y:S01]  /*0030*/  LDCU.64 UR6, c[0x0][0x390] ;  /* 0x00007200ff0677ac */ /* 0x000e620008000a00 */
[----:B------:R-:W2:Y:S06]  /*0040*/  S2R R0, SR_TID.Y ;  /* 0x0000000000007919 */ /* 0x000eac0000002200 */
[----:B------:R-:W0:Y:S08]  /*0050*/  LDC R3, c[0x0][0x360] ;  /* 0x0000d800ff037b82 */ /* 0x000e300000000800 */
[----:B------:R-:W2:Y:S08]  /*0060*/  S2UR UR5, SR_CTAID.Y ;  /* 0x00000000000579c3 */ /* 0x000eb00000002600 */
[----:B------:R-:W2:Y:S01]  /*0070*/  LDC R5, c[0x0][0x364] ;  /* 0x0000d900ff057b82 */ /* 0x000ea20000000800 */
[----:B0-----:R-:W-:-:S05]  /*0080*/  IMAD R2, R3, UR4, R2 ;  /* 0x0000000403027c24 */ /* 0x001fca000f8e0202 */
[----:B-1----:R-:W-:Y:S01]  /*0090*/  ISETP.GE.AND P0, PT, R2, UR7, PT ;  /* 0x0000000702007c0c */ /* 0x002fe2000bf06270 */
[----:B--2---:R-:W-:-:S05]  /*00a0*/  IMAD R3, R5, UR5, R0 ;  /* 0x0000000505037c24 */ /* 0x004fca000f8e0200 */
[----:B------:R-:W-:-:S13]  /*00b0*/  ISETP.GE.OR P0, PT, R3, UR6, P0 ;  /* 0x0000000603007c0c */ /* 0x000fda0008706670 */
[----:B------:R-:W-:Y:S05]  /*00c0*/  @P0 EXIT ;  /* 0x000000000000094d */ /* 0x000fea0003800000 */
[----:B------:R-:W-:Y:S01]  /*00d0*/  ISETP.NE.AND P0, PT, R2, R3, PT ;  /* 0x000000030200720c */ /* 0x000fe20003f05270 */
[----:B------:R-:W0:Y:S01]  /*00e0*/  LDCU.64 UR4, c[0x0][0x358] ;  /* 0x00006b00ff0477ac */ /* 0x000e220008000a00 */
[----:B------:R-:W-:Y:S01]  /*00f0*/  BSSY.RECONVERGENT B0, `(.L_x_1) ;  /* 0x0000020000007945 */ /* 0x000fe20003800200 */
[----:B------:R-:W-:-:S10]  /*0100*/  HFMA2 R7, -RZ, RZ, 0, 0 ;  /* 0x00000000ff077431 */ /* 0x000fd400000001ff */
[----:B------:R-:W-:Y:S05]  /*0110*/  @!P0 BRA `(.L_x_2) ;  /* 0x0000000000748947 */ /* 0x000fea0003800000 */
[----:B------:R-:W1:Y:S02]  /*0120*/  LDC.64 R4, c[0x0][0x380] ;  /* 0x0000e000ff047b82 */ /* 0x000e640000000a00 */
[----:B-1----:R-:W-:-:S04]  /*0130*/  IMAD.WIDE.U32 R6, R3, 0x10, R4 ;  /* 0x0000001003067825 */ /* 0x002fc800078e0004 */
[----:B------:R-:W-:Y:S01]  /*0140*/  IMAD.WIDE R4, R2, 0x10, R4 ;  /* 0x0000001002047825 */ /* 0x000fe200078e0204 */
[----:B0-----:R-:W2:Y:S04]  /*0150*/  LDG.E R0, desc[UR4][R6.64+0x8] ;  /* 0x0000080406007981 */ /* 0x001ea8000c1e1900 */
[----:B------:R-:W2:Y:S04]  /*0160*/  LDG.E R9, desc[UR4][R4.64+0x8] ;  /* 0x0000080404097981 */ /* 0x000ea8000c1e1900 */
[----:B------:R-:W3:Y:S04]  /*0170*/  LDG.E R8, desc[UR4][R6.64+0x4] ;  /* 0x0000040406087981 */ /* 0x000ee8000c1e1900 */
[----:B------:R-:W3:Y:S01]  /*0180*/  LDG.E R11, desc[UR4][R4.64+0x4] ;  /* 0x00000404040b7981 */ /* 0x000ee2000c1e1900 */
[----:B------:R-:W-:Y:S01]  /*0190*/  BSSY.RECONVERGENT B1, `(.L_x_3) ;  /* 0x0000014000017945 */ /* 0x000fe20003800200 */
[----:B--2---:R-:W-:-:S05]  /*01a0*/  IADD3 R0, PT, PT, -R0, R9, RZ ;  /* 0x0000000900007210 */ /* 0x004fca0007ffe1ff */
[----:B------:R-:W-:Y:S01]  /*01b0*/  IMAD R9, R0, R0, RZ ;  /* 0x0000000000097224 */ /* 0x000fe200078e02ff */
[----:B---3--:R-:W-:-:S05]  /*01c0*/  IADD3 R8, PT, PT, -R8, R11, RZ ;  /* 0x0000000b08087210 */ /* 0x008fca0007ffe1ff */
[----:B------:R-:W-:-:S05]  /*01d0*/  IMAD R9, R8, R8, R9 ;  /* 0x0000000808097224 */ /* 0x000fca00078e0209 */
[----:B------:R-:W-:-:S04]  /*01e0*/  I2FP.F32.U32 R0, R9 ;  /* 0x0000000900007245 */ /* 0x000fc80000201000 */
[----:B------:R-:W-:-:S04]  /*01f0*/  IADD3 R8, PT, PT, R0, -0xd000000, RZ ;  /* 0xf300000000087810 */ /* 0x000fc80007ffe0ff */
[----:B------:R-:W-:-:S13]  /*0200*/  ISETP.GT.U32.AND P0, PT, R8, 0x727fffff, PT ;  /* 0x727fffff0800780c */ /* 0x000fda0003f04070 */
[----:B------:R-:W-:Y:S05]  /*0210*/  @!P0 BRA `(.L_x_4) ;  /* 0x0000000000148947 */ /* 0x000fea0003800000 */
[----:B------:R-:W-:Y:S01]  /*0220*/  BSSY.RECONVERGENT B2, `(.L_x_5) ;  /* 0x0000003000027945 */ /* 0x000fe20003800200 */
[----:B------:R-:W-:-:S07]  /*0230*/  MOV R9, 0x250 ;  /* 0x0000025000097802 */ /* 0x000fce0000000f00 */
[----:B------:R-:W-:Y:S05]  /*0240*/  CALL.REL.NOINC `($__internal_0_$__cuda_sm20_sqrt_ru_f32_slowpath) ;  /* 0x0000000000447944 */ /* 0x000fea0003c00000 */
[----:B------:R-:W-:Y:S05]  /*0250*/  BSYNC.RECONVERGENT B2 ;  /* 0x0000000000027941 */ /* 0x000fea0003800200 */
.L_x_5:
[----:B------:R-:W-:Y:S05]  /*0260*/  BRA `(.L_x_6) ;  /* 0x0000000000187947 */ /* 0x000fea0003800000 */
.L_x_4:
[----:B------:R-:W0:Y:S02]  /*0270*/  MUFU.RSQ R5, R0 ;  /* 0x0000000000057308 */ /* 0x000e240000001400 */
[----:B0-----:R-:W-:Y:S01]  /*0280*/  FMUL.FTZ R7, R0, R5 ;  /* 0x0000000500077220 */ /* 0x001fe20000410000 */
[----:B------:R-:W-:-:S03]  /*0290*/  FMUL.FTZ R5, R5, 0.5 ;  /* 0x3f00000005057820 */ /* 0x000fc60000410000 */
[----:B------:R-:W-:-:S04]  /*02a0*/  FADD.FTZ R4, -R7, -RZ ;  /* 0x800000ff07047221 */ /* 0x000fc80000010100 */
[----:B------:R-:W-:-:S04]  /*02b0*/  FFMA R4, R7, R4, R0 ;  /* 0x0000000407047223 */ /* 0x000fc80000000000 */
[----:B------:R-:W-:-:S07]  /*02c0*/  FFMA.RP R7, R4, R5, R7 ;  /* 0x0000000504077223 */ /* 0x000fce0000008007 */
.L_x_6:
[----:B------:R-:W-:Y:S05]  /*02d0*/  BSYNC.RECONVERGENT B1 ;  /* 0x0000000000017941 */ /* 0x000fea0003800200 */
.L_x_3:
[----:B------:R-:W1:Y:S02]  /*02e0*/  F2I.U32.CEIL.NTZ R7, R7 ;  /* 0x0000000700077305 */ /* 0x000e64000020b000 */
.L_x_2:
[----:B0-----:R-:W-:Y:S05]  /*02f0*/  BSYNC.RECONVERGENT B0 ;  /* 0x0000000000007941 */ /* 0x001fea0003800200 */
.L_x_1:
[----:B------:R-:W0:Y:S01]  /*0300*/  LDC.64 R4, c[0x0][0x388] ;  /* 0x0000e200ff047b82 */ /* 0x000e220000000a00 */
[----:B------:R-:W2:Y:S02]  /*0310*/  LDCU UR6, c[0x0][0x394] ;  /* 0x00007280ff0677ac */ /* 0x000ea40008000800 */
[----:B--2---:R-:W-:-:S04]  /*0320*/  IMAD R3, R2, UR6, R3 ;  /* 0x0000000602037c24 */ /* 0x004fc8000f8e0203 */
[----:B0-----:R-:W-:-:S05]  /*0330*/  IMAD.WIDE R2, R3, 0x4, R4 ;  /* 0x0000000403027825 */ /* 0x001fca00078e0204 */
[----:B-1----:R-:W-:Y:S01]  /*0340*/  STG.E desc[UR4][R2.64], R7 ;  /* 0x0000000702007986 */ /* 0x002fe2000c101904 */
[----:B------:R-:W-:Y:S05]  /*0350*/  EXIT ;  /* 0x000000000000794d */ /* 0x000fea0003800000 */
        .weak           $__internal_0_$__cuda_sm20_sqrt_ru_f32_slowpath
        .type           $__internal_0_$__cuda_sm20_sqrt_ru_f32_slowpath,@function
        .size           $__internal_0_$__cuda_sm20_sqrt_ru_f32_slowpath,(.L_x_10 - $__internal_0_$__cuda_sm20_sqrt_ru_f32_slowpath)
$__internal_0_$__cuda_sm20_sqrt_ru_f32_slowpath:
[----:B------:R-:W-:-:S13]  /*0360*/  LOP3.LUT P0, RZ, R0, 0x7fffffff, RZ, 0xc0, !PT ;  /* 0x7fffffff00ff7812 */ /* 0x000fda000780c0ff */
[----:B------:R-:W-:Y:S01]  /*0370*/  @!P0 MOV R4, R0 ;  /* 0x0000000000048202 */ /* 0x000fe20000000f00 */
[----:B------:R-:W-:Y:S06]  /*0380*/  @!P0 BRA `(.L_x_7) ;  /* 0x0000000000408947 */ /* 0x000fec0003800000 */
[----:B------:R-:W-:-:S13]  /*0390*/  FSETP.GEU.FTZ.AND P0, PT, R0, RZ, PT ;  /* 0x000000ff0000720b */ /* 0x000fda0003f1e000 */
[----:B------:R-:W-:Y:S01]  /*03a0*/  @!P0 MOV R4, 0x7fffffff ;  /* 0x7fffffff00048802 */ /* 0x000fe20000000f00 */
[----:B------:R-:W-:Y:S06]  /*03b0*/  @!P0 BRA `(.L_x_7) ;  /* 0x0000000000348947 */ /* 0x000fec0003800000 */
[----:B------:R-:W-:-:S13]  /*03c0*/  FSETP.GTU.FTZ.AND P0, PT, |R0|, +INF , PT ;  /* 0x7f8000000000780b */ /* 0x000fda0003f1c200 */
[----:B------:R-:W-:Y:S01]  /*03d0*/  @P0 FADD.FTZ R4, R0, 1 ;  /* 0x3f80000000040421 */ /* 0x000fe20000010000 */
[----:B------:R-:W-:Y:S06]  /*03e0*/  @P0 BRA `(.L_x_7) ;  /* 0x0000000000280947 */ /* 0x000fec0003800000 */
[----:B------:R-:W-:-:S13]  /*03f0*/  FSETP.NEU.FTZ.AND P0, PT, |R0|, +INF , PT ;  /* 0x7f8000000000780b */ /* 0x000fda0003f1d200 */
[----:B------:R-:W-:-:S04]  /*0400*/  @P0 FFMA R5, R0, 1.84467440737095516160e+19, RZ ;  /* 0x5f80000000050823 */ /* 0x000fc800000000ff */
[----:B------:R-:W0:Y:S02]  /*0410*/  @P0 MUFU.RSQ R4, R5 ;  /* 0x0000000500040308 */ /* 0x000e240000001400 */
[----:B0-----:R-:W-:Y:S01]  /*0420*/  @P0 FMUL.FTZ R6, R5, R4 ;  /* 0x0000000405060220 */ /* 0x001fe20000410000 */
[----:B------:R-:W-:Y:S01]  /*0430*/  @P0 FMUL.FTZ R8, R4, 0.5 ;  /* 0x3f00000004080820 */ /* 0x000fe20000410000 */
[----:B------:R-:W-:Y:S02]  /*0440*/  @!P0 MOV R4, R0 ;  /* 0x0000000000048202 */ /* 0x000fe40000000f00 */
[----:B------:R-:W-:-:S04]  /*0450*/  @P0 FADD.FTZ R7, -R6, -RZ ;  /* 0x800000ff06070221 */ /* 0x000fc80000010100 */
[----:B------:R-:W-:-:S04]  /*0460*/  @P0 FFMA R7, R6, R7, R5 ;  /* 0x0000000706070223 */ /* 0x000fc80000000005 */
[----:B------:R-:W-:-:S04]  /*0470*/  @P0 FFMA.RP R7, R7, R8, R6 ;  /* 0x0000000807070223 */ /* 0x000fc80000008006 */
[----:B------:R-:W-:-:S07]  /*0480*/  @P0 FMUL.FTZ R4, R7, 2.3283064365386962891e-10 ;  /* 0x2f80000007040820 */ /* 0x000fce0000410000 */
.L_x_7:
[----:B------:R-:W-:Y:S01]  /*0490*/  HFMA2 R5, -RZ, RZ, 0, 0 ;  /* 0x00000000ff057431 */ /* 0x000fe200000001ff */
[----:B------:R-:W-:Y:S02]  /*04a0*/  MOV R7, R4 ;  /* 0x0000000400077202 */ /* 0x000fe40000000f00 */
[----:B------:R-:W-:-:S04]  /*04b0*/  MOV R4, R9 ;  /* 0x0000000900047202 */ /* 0x000fc80000000f00 */
[----:B------:R-:W-:Y:S05]  /*04c0*/  RET.REL.NODEC R4 `(_Z13getCostMatrixP4NODEPiii) ;  /* 0xfffffff804cc7950 */ /* 0x000fea0003c3ffff */
.L_x_8:
        /* <DEDUP_REMOVED lines=11> */
.L_x_10:


//--------------------- .text._Z16calculateSavingsPiS_ii --------------------------
	.section	.text._Z16calculateSavingsPiS_ii,"ax",@progbits
	.align	128
        .global         _Z16calculateSavingsPiS_ii
        .type           _Z16calculateSavingsPiS_ii,@function
        .size           _Z16calculateSavingsPiS_ii,(.L_x_13 - _Z16calculateSavingsPiS_ii)
        .other          _Z16calculateSavingsPiS_ii,@"STO_CUDA_ENTRY STV_DEFAULT"
_Z16calculateSavingsPiS_ii:
.text._Z16calculateSavingsPiS_ii:
        /* <DEDUP_REMOVED lines=13> */
[----:B------:R-:W0:Y:S01]  /*00d0*/  LDC.64 R4, c[0x0][0x380] ;  /* 0x0000e000ff047b82 */ /* 0x000e220000000a00 */
[----:B------:R-:W1:Y:S01]  /*00e0*/  LDCU.64 UR4, c[0x0][0x358] ;  /* 0x00006b00ff0477ac */ /* 0x000e620008000a00 */
[----:B------:R-:W-:-:S06]  /*00f0*/  IMAD R10, R0, UR6, RZ ;  /* 0x00000006000a7c24 */ /* 0x000fcc000f8e02ff */
[----:B------:R-:W2:Y:S01]  /*0100*/  LDC.64 R8, c[0x0][0x388] ;  /* 0x0000e200ff087b82 */ /* 0x000ea20000000a00 */
[----:B0-----:R-:W-:-:S04]  /*0110*/  IMAD.WIDE R2, R11, 0x4, R4 ;  /* 0x000000040b027825 */ /* 0x001fc800078e0204 */
[----:B------:R-:W-:-:S04]  /*0120*/  IMAD.WIDE.U32 R4, R0, 0x4, R4 ;  /* 0x0000000400047825 */ /* 0x000fc800078e0004 */
[----:B------:R-:W-:Y:S02]  /*0130*/  IMAD.WIDE R6, R10, 0x4, R2 ;  /* 0x000000040a067825 */ /* 0x000fe400078e0202 */
[----:B-1----:R-:W3:Y:S04]  /*0140*/  LDG.E R5, desc[UR4][R4.64] ;  /* 0x0000000404057981 */ /* 0x002ee8000c1e1900 */
[----:B------:R-:W3:Y:S04]  /*0150*/  LDG.E R2, desc[UR4][R2.64] ;  /* 0x0000000402027981 */ /* 0x000ee8000c1e1900 */
[----:B------:R-:W3:Y:S01]  /*0160*/  LDG.E R6, desc[UR4][R6.64] ;  /* 0x0000000406067981 */ /* 0x000ee2000c1e1900 */
[----:B------:R-:W-:-:S02]  /*0170*/  IADD3 R13, PT, PT, R11, R10, RZ ;  /* 0x0000000a0b0d7210 */ /* 0x000fc40007ffe0ff */
[----:B------:R-:W-:-:S03]  /*0180*/  ISETP.GT.AND P0, PT, R11, R0, PT ;  /* 0x000000000b00720c */ /* 0x000fc60003f04270 */
[----:B--2---:R-:W-:Y:S01]  /*0190*/  IMAD.WIDE R8, R13, 0x4, R8 ;  /* 0x000000040d087825 */ /* 0x004fe200078e0208 */
[----:B---3--:R-:W-:-:S04]  /*01a0*/  IADD3 R0, PT, PT, -R6, R5, R2 ;  /* 0x0000000506007210 */ /* 0x008fc80007ffe102 */
[----:B------:R-:W-:-:S05]  /*01b0*/  SEL R11, R0, RZ, P0 ;  /* 0x000000ff000b7207 */ /* 0x000fca0000000000 */
[----:B------:R-:W-:Y:S01]  /*01c0*/  STG.E desc[UR4][R8.64], R11 ;  /* 0x0000000b08007986 */ /* 0x000fe2000c101904 */
[----:B------:R-:W-:Y:S05]  /*01d0*/  EXIT ;  /* 0x000000000000794d */ /* 0x000fea0003800000 */
.L_x_9:
        /* <DEDUP_REMOVED lines=10> */
.L_x_13:


//--------------------- .nv.shared.reserved.0     --------------------------
	.section	.nv.shared.reserved.0,"aw",@nobits
	.weak		__nv_reservedSMEM_offset_0_alias
	.size		__nv_reservedSMEM_offset_0_alias, 0, 64
	.other		__nv_reservedSMEM_offset_0_alias,@"STO_CUDA_RESERVED_SHARED STV_DEFAULT"
__nv_reservedSMEM_offset_0_alias:
	.zero		0
	.zero		64


//--------------------- .nv.global                --------------------------
	.section	.nv.global,"aw",@nobits
.nv.global:
	.type		_ZN34_INTERNAL_d9dd64c7_4_k_cu_9fce47556thrust24THRUST_300001_SM_1000_NS12placeholders2_8E,@object
	.size		_ZN34_INTERNAL_d9dd64c7_4_k_cu_9fce47556thrust24THRUST_300001_SM_1000_NS12placeholders2_8E,(_ZN34_INTERNAL_d9dd64c7_4_k_cu_9fce47554cuda3std3__436_GLOBAL__N__d9dd64c7_4_k_cu_9fce47556ignoreE - _ZN34_INTERNAL_d9dd64c7_4_k_cu_9fce47556thrust24THRUST_300001_SM_1000_NS12placeholders2_8E)
_ZN34_INTERNAL_d9dd64c7_4_k_cu_9fce47556thrust24THRUST_300001_SM_1000_NS12placeholders2_8E:
	.zero		1
	.type		_ZN34_INTERNAL_d9dd64c7_4_k_cu_9fce47554cuda3std3__436_GLOBAL__N__d9dd64c7_4_k_cu_9fce47556ignoreE,@object
	.size		_ZN34_INTERNAL_d9dd64c7_4_k_cu_9fce47554cuda3std3__436_GLOBAL__N__d9dd64c7_4_k_cu_9fce47556ignoreE,(_ZN34_INTERNAL_d9dd64c7_4_k_cu_9fce47554cuda3std6ranges3__45__cpo4dataE - _ZN34_INTERNAL_d9dd64c7_4_k_cu_9fce47554cuda3std3__436_GLOBAL__N__d9dd64c7_4_k_cu_9fce47556ignoreE)
_ZN34_INTERNAL_d9dd64c7_4_k_cu_9fce47554cuda3std3__436_GLOBAL__N__d9dd64c7_4_k_cu_9fce47556ignoreE:
	.zero		1
	.type		_ZN34_INTERNAL_d9dd64c7_4_k_cu_9fce47554cuda3std6ranges3__45__cpo4dataE,@object
	.size		_ZN34_INTERNAL_d9dd64c7_4_k_cu_9fce47554cuda3std6ranges3__45__cpo4dataE,(_ZN34_INTERNAL_d9dd64c7_4_k_cu_9fce47556thrust24THRUST_300001_SM_1000_NS6system3cpp3parE - _ZN34_INTERNAL_d9dd64c7_4_k_cu_9fce47554cuda3std6ranges3__45__cpo4dataE)
_ZN34_INTERNAL_d9dd64c7_4_k_cu_9fce47554cuda3std6ranges3__45__cpo4dataE:
	.zero		1
	.type		_ZN34_INTERNAL_d9dd64c7_4_k_cu_9fce47556thrust24THRUST_300001_SM_1000_NS6system3cpp3parE,@object
	.size		_ZN34_INTERNAL_d9dd64c7_4_k_cu_9fce47556thrust24THRUST_300001_SM_1000_NS6system3cpp3parE,(_ZN34_INTERNAL_d9dd64c7_4_k_cu_9fce47554cuda3std3__45__cpo5beginE - _ZN34_INTERNAL_d9dd64c7_4_k_cu_9fce47556thrust24THRUST_300001_SM_1000_NS6system3cpp3parE)
_ZN34_INTERNAL_d9dd64c7_4_k_cu_9fce47556thrust24THRUST_300001_SM_1000_NS6system3cpp3parE:
	.zero		1
	.type		_ZN34_INTERNAL_d9dd64c7_4_k_cu_9fce47554cuda3std3__45__cpo5beginE,@object
	.size		_ZN34_INTERNAL_d9dd64c7_4_k_cu_9fce47554cuda3std3__45__cpo5beginE,(_ZN34_INTERNAL_d9dd64c7_4_k_cu_9fce47554cuda3std6ranges3__45__cpo5beginE - _ZN34_INTERNAL_d9dd64c7_4_k_cu_9fce47554cuda3std3__45__cpo5beginE)
_ZN34_INTERNAL_d9dd64c7_4_k_cu_9fce47554cuda3std3__45__cpo5beginE:
	.zero		1
	.type		_ZN34_INTERNAL_d9dd64c7_4_k_cu_9fce47554cuda3std6ranges3__45__cpo5beginE,@object
	.size		_ZN34_INTERNAL_d9dd64c7_4_k_cu_9fce47554cuda3std6ranges3__45__cpo5beginE,(_ZN34_INTERNAL_d9dd64c7_4_k_cu_9fce47556thrust24THRUST_300001_SM_1000_NS6deviceE - _ZN34_INTERNAL_d9dd64c7_4_k_cu_9fce47554cuda3std6ranges3__45__cpo5beginE)
_ZN34_INTERNAL_d9dd64c7_4_k_cu_9fce47554cuda3std6ranges3__45__cpo5beginE:
	.zero		1
	.type		_ZN34_INTERNAL_d9dd64c7_4_k_cu_9fce47556thrust24THRUST_300001_SM_1000_NS6deviceE,@object
	.size		_ZN34_INTERNAL_d9dd64c7_4_k_cu_9fce47556thrust24THRUST_300001_SM_1000_NS6deviceE,(_ZN34_INTERNAL_d9dd64c7_4_k_cu_9fce47554cuda3std3__47nulloptE - _ZN34_INTERNAL_d9dd64c7_4_k_cu_9fce47556thrust24THRUST_300001_SM_1000_NS6deviceE)
_ZN34_INTERNAL_d9dd64c7_4_k_cu_9fce47556thrust24THRUST_300001_SM_1000_NS6deviceE:
	.zero		1
	.type		_ZN34_INTERNAL_d9dd64c7_4_k_cu_9fce47554cuda3std3__47nulloptE,@object
	.size		_ZN34_INTERNAL_d9dd64c7_4_k_cu_9fce47554cuda3std3__47nulloptE,(_ZN34_INTERNAL_d9dd64c7_4_k_cu_9fce47554cuda3std6ranges3__45__cpo8distanceE - _ZN34_INTERNAL_d9dd64c7_4_k_cu_9fce47554cuda3std3__47nulloptE)
_ZN34_INTERNAL_d9dd64c7_4_k_cu_9fce47554cuda3std3__47nulloptE:
	.zero		1
	.type		_ZN34_INTERNAL_d9dd64c7_4_k_cu_9fce47554cuda3std6ranges3__45__cpo8distanceE,@object
	.size		_ZN34_INTERNAL_d9dd64c7_4_k_cu_9fce47554cuda3std6ranges3__45__cpo8distanceE,(_ZN34_INTERNAL_d9dd64c7_4_k_cu_9fce47556thrust24THRUST_300001_SM_1000_NS12placeholders2_4E - _ZN34_INTERNAL_d9dd64c7_4_k_cu_9fce47554cuda3std6ranges3__45__cpo8distanceE)
_ZN34_INTERNAL_d9dd64c7_4_k_cu_9fce47554cuda3std6ranges3__45__cpo8distanceE:
	.zero		1
	.type		_ZN34_INTERNAL_d9dd64c7_4_k_cu_9fce47556thrust24THRUST_300001_SM_1000_NS12placeholders2_4E,@object
	.size		_ZN34_INTERNAL_d9dd64c7_4_k_cu_9fce47556thrust24THRUST_300001_SM_1000_NS12placeholders2_4E,(_ZN34_INTERNAL_d9dd64c7_4_k_cu_9fce47554cuda3std3__45__cpo6rbeginE - _ZN34_INTERNAL_d9dd64c7_4_k_cu_9fce47556thrust24THRUST_300001_SM_1000_NS12placeholders2_4E)
_ZN34_INTERNAL_d9dd64c7_4_k_cu_9fce47556thrust24THRUST_300001_SM_1000_NS12placeholders2_4E:
	.zero		1
	.type		_ZN34_INTERNAL_d9dd64c7_4_k_cu_9fce47554cuda3std3__45__cpo6rbeginE,@object
	.size		_ZN34_INTERNAL_d9dd64c7_4_k_cu_9fce47554cuda3std3__45__cpo6rbeginE,(_ZN34_INTERNAL_d9dd64c7_4_k_cu_9fce47554cuda3std6ranges3__45__cpo7advanceE - _ZN34_INTERNAL_d9dd64c7_4_k_cu_9fce47554cuda3std3__45__cpo6rbeginE)
_ZN34_INTERNAL_d9dd64c7_4_k_cu_9fce47554cuda3std3__45__cpo6rbeginE:
	.zero		1
	.type		_ZN34_INTERNAL_d9dd64c7_4_k_cu_9fce47554cuda3std6ranges3__45__cpo7advanceE,@object
	.size		_ZN34_INTERNAL_d9dd64c7_4_k_cu_9fce47554cuda3std6ranges3__45__cpo7advanceE,(_ZN34_INTERNAL_d9dd64c7_4_k_cu_9fce47556thrust24THRUST_300001_SM_1000_NS12placeholders3_10E - _ZN34_INTERNAL_d9dd64c7_4_k_cu_9fce47554cuda3std6ranges3__45__cpo7advanceE)
_ZN34_INTERNAL_d9dd64c7_4_k_cu_9fce47554cuda3std6ranges3__45__cpo7advanceE:
	.zero		1
	.type		_ZN34_INTERNAL_d9dd64c7_4_k_cu_9fce47556thrust24THRUST_300001_SM_1000_NS12placeholders3_10E,@object
	.size		_ZN34_INTERNAL_d9dd64c7_4_k_cu_9fce47556thrust24THRUST_300001_SM_1000_NS12placeholders3_10E,(_ZN34_INTERNAL_d9dd64c7_4_k_cu_9fce47554cuda3std3__48in_placeE - _ZN34_INTERNAL_d9dd64c7_4_k_cu_9fce47556thrust24THRUST_300001_SM_1000_NS12placeholders3_10E)
_ZN34_INTERNAL_d9dd64c7_4_k_cu_9fce47556thrust24THRUST_300001_SM_1000_NS12placeholders3_10E:
	.zero		1
	.type		_ZN34_INTERNAL_d9dd64c7_4_k_cu_9fce47554cuda3std3__48in_placeE,@object
	.size		_ZN34_INTERNAL_d9dd64c7_4_k_cu_9fce47554cuda3std3__48in_placeE,(_ZN34_INTERNAL_d9dd64c7_4_k_cu_9fce47554cuda3std6ranges3__45__cpo4sizeE - _ZN34_INTERNAL_d9dd64c7_4_k_cu_9fce47554cuda3std3__48in_placeE)
_ZN34_INTERNAL_d9dd64c7_4_k_cu_9fce47554cuda3std3__48in_placeE:
	.zero		1
	.type		_ZN34_INTERNAL_d9dd64c7_4_k_cu_9fce47554cuda3std6ranges3__45__cpo4sizeE,@object
	.size		_ZN34_INTERNAL_d9dd64c7_4_k_cu_9fce47554cuda3std6ranges3__45__cpo4sizeE,(_ZN34_INTERNAL_d9dd64c7_4_k_cu_9fce47556thrust24THRUST_300001_SM_1000_NS12placeholders2_2E - _ZN34_INTERNAL_d9dd64c7_4_k_cu_9fce47554cuda3std6ranges3__45__cpo4sizeE)
_ZN34_INTERNAL_d9dd64c7_4_k_cu_9fce47554cuda3std6ranges3__45__cpo4sizeE:
	.zero		1
	.type		_ZN34_INTERNAL_d9dd64c7_4_k_cu_9fce47556thrust24THRUST_300001_SM_1000_NS12placeholders2_2E,@object
	.size		_ZN34_INTERNAL_d9dd64c7_4_k_cu_9fce47556thrust24THRUST_300001_SM_1000_NS12placeholders2_2E,(_ZN34_INTERNAL_d9dd64c7_4_k_cu_9fce47554cuda3std3__45__cpo6cbeginE - _ZN34_INTERNAL_d9dd64c7_4_k_cu_9fce47556thrust24THRUST_300001_SM_1000_NS12placeholders2_2E)
_ZN34_INTERNAL_d9dd64c7_4_k_cu_9fce47556thrust24THRUST_300001_SM_1000_NS12placeholders2_2E:
	.zero		1
	.type		_ZN34_INTERNAL_d9dd64c7_4_k_cu_9fce47554cuda3std3__45__cpo6cbeginE,@object
	.size		_ZN34_INTERNAL_d9dd64c7_4_k_cu_9fce47554cuda3std3__45__cpo6cbeginE,(_ZN34_INTERNAL_d9dd64c7_4_k_cu_9fce47554cuda3std6ranges3__45__cpo6cbeginE - _ZN34_INTERNAL_d9dd64c7_4_k_cu_9fce47554cuda3std3__45__cpo6cbeginE)
_ZN34_INTERNAL_d9dd64c7_4_k_cu_9fce47554cuda3std3__45__cpo6cbeginE:
	.zero		1
	.type		_ZN34_INTERNAL_d9dd64c7_4_k_cu_9fce47554cuda3std6ranges3__45__cpo6cbeginE,@object
	.size		_ZN34_INTERNAL_d9dd64c7_4_k_cu_9fce47554cuda3std6ranges3__45__cpo6cbeginE,(_ZN34_INTERNAL_d9dd64c7_4_k_cu_9fce47556thrust24THRUST_300001_SM_1000_NS12placeholders2_6E - _ZN34_INTERNAL_d9dd64c7_4_k_cu_9fce47554cuda3std6ranges3__45__cpo6cbeginE)
_ZN34_INTERNAL_d9dd64c7_4_k_cu_9fce47554cuda3std6ranges3__45__cpo6cbeginE:
	.zero		1
	.type		_ZN34_INTERNAL_d9dd64c7_4_k_cu_9fce47556thrust24THRUST_300001_SM_1000_NS12placeholders2_6E,@object
	.size		_ZN34_INTERNAL_d9dd64c7_4_k_cu_9fce47556thrust24THRUST_300001_SM_1000_NS12placeholders2_6E,(_ZN34_INTERNAL_d9dd64c7_4_k_cu_9fce47554cuda3std3__45__cpo7crbeginE - _ZN34_INTERNAL_d9dd64c7_4_k_cu_9fce47556thrust24THRUST_300001_SM_1000_NS12placeholders2_6E)
_ZN34_INTERNAL_d9dd64c7_4_k_cu_9fce47556thrust24THRUST_300001_SM_1000_NS12placeholders2_6E:
	.zero		1
	.type		_ZN34_INTERNAL_d9dd64c7_4_k_cu_9fce47554cuda3std3__45__cpo7crbeginE,@object
	.size		_ZN34_INTERNAL_d9dd64c7_4_k_cu_9fce47554cuda3std3__45__cpo7crbeginE,(_ZN34_INTERNAL_d9dd64c7_4_k_cu_9fce47554cuda3std6ranges3__45__cpo4nextE - _ZN34_INTERNAL_d9dd64c7_4_k_cu_9fce47554cuda3std3__45__cpo7crbeginE)
_ZN34_INTERNAL_d9dd64c7_4_k_cu_9fce47554cuda3std3__45__cpo7crbeginE:
	.zero		1
	.type		_ZN34_INTERNAL_d9dd64c7_4_k_cu_9fce47554cuda3std6ranges3__45__cpo4nextE,@object
	.size		_ZN34_INTERNAL_d9dd64c7_4_k_cu_9fce47554cuda3std6ranges3__45__cpo4nextE,(_ZN34_INTERNAL_d9dd64c7_4_k_cu_9fce47554cuda3std6ranges3__45__cpo4swapE - _ZN34_INTERNAL_d9dd64c7_4_k_cu_9fce47554cuda3std6ranges3__45__cpo4nextE)
_ZN34_INTERNAL_d9dd64c7_4_k_cu_9fce47554cuda3std6ranges3__45__cpo4nextE:
	.zero		1
	.type		_ZN34_INTERNAL_d9dd64c7_4_k_cu_9fce47554cuda3std6ranges3__45__cpo4swapE,@object
	.size		_ZN34_INTERNAL_d9dd64c7_4_k_cu_9fce47554cuda3std6ranges3__45__cpo4swapE,(_ZN34_INTERNAL_d9dd64c7_4_k_cu_9fce47556thrust24THRUST_300001_SM_1000_NS8cuda_cub10par_nosyncE - _ZN34_INTERNAL_d9dd64c7_4_k_cu_9fce47554cuda3std6ranges3__45__cpo4swapE)
_ZN34_INTERNAL_d9dd64c7_4_k_cu_9fce47554cuda3std6ranges3__45__cpo4swapE:
	.zero		1
	.type		_ZN34_INTERNAL_d9dd64c7_4_k_cu_9fce47556thrust24THRUST_300001_SM_1000_NS8cuda_cub10par_nosyncE,@object
	.size		_ZN34_INTERNAL_d9dd64c7_4_k_cu_9fce47556thrust24THRUST_300001_SM_1000_NS8cuda_cub10par_nosyncE,(_ZN34_INTERNAL_d9dd64c7_4_k_cu_9fce47556thrust24THRUST_300001_SM_1000_NS3seqE - _ZN34_INTERNAL_d9dd64c7_4_k_cu_9fce47556thrust24THRUST_300001_SM_1000_NS8cuda_cub10par_nosyncE)
_ZN34_INTERNAL_d9dd64c7_4_k_cu_9fce47556thrust24THRUST_300001_SM_1000_NS8cuda_cub10par_nosyncE:
	.zero		1
	.type		_ZN34_INTERNAL_d9dd64c7_4_k_cu_9fce47556thrust24THRUST_300001_SM_1000_NS3seqE,@object
	.size		_ZN34_INTERNAL_d9dd64c7_4_k_cu_9fce47556thrust24THRUST_300001_SM_1000_NS3seqE,(_ZN34_INTERNAL_d9dd64c7_4_k_cu_9fce47554cuda3std3__420unreachable_sentinelE - _ZN34_INTERNAL_d9dd64c7_4_k_cu_9fce47556thrust24THRUST_300001_SM_1000_NS3seqE)
_ZN34_INTERNAL_d9dd64c7_4_k_cu_9fce47556thrust24THRUST_300001_SM_1000_NS3seqE:
	.zero		1
	.type		_ZN34_INTERNAL_d9dd64c7_4_k_cu_9fce47554cuda3std3__420unreachable_sentinelE,@object
	.size		_ZN34_INTERNAL_d9dd64c7_4_k_cu_9fce47554cuda3std3__420unreachable_sentinelE,(_ZN34_INTERNAL_d9dd64c7_4_k_cu_9fce47554cuda3std6ranges3__45__cpo5ssizeE - _ZN34_INTERNAL_d9dd64c7_4_k_cu_9fce47554cuda3std3__420unreachable_sentinelE)
_ZN34_INTERNAL_d9dd64c7_4_k_cu_9fce47554cuda3std3__420unreachable_sentinelE:
	.zero		1
	.type		_ZN34_INTERNAL_d9dd64c7_4_k_cu_9fce47554cuda3std6ranges3__45__cpo5ssizeE,@object
	.size		_ZN34_INTERNAL_d9dd64c7_4_k_cu_9fce47554cuda3std6ranges3__45__cpo5ssizeE,(_ZN34_INTERNAL_d9dd64c7_4_k_cu_9fce47556thrust24THRUST_300001_SM_1000_NS12placeholders2_3E - _ZN34_INTERNAL_d9dd64c7_4_k_cu_9fce47554cuda3std6ranges3__45__cpo5ssizeE)
_ZN34_INTERNAL_d9dd64c7_4_k_cu_9fce47554cuda3std6ranges3__45__cpo5ssizeE:
	.zero		1
	.type		_ZN34_INTERNAL_d9dd64c7_4_k_cu_9fce47556thrust24THRUST_300001_SM_1000_NS12placeholders2_3E,@object
	.size		_ZN34_INTERNAL_d9dd64c7_4_k_cu_9fce47556thrust24THRUST_300001_SM_1000_NS12placeholders2_3E,(_ZN34_INTERNAL_d9dd64c7_4_k_cu_9fce47554cuda3std3__45__cpo4cendE - _ZN34_INTERNAL_d9dd64c7_4_k_cu_9fce47556thrust24THRUST_300001_SM_1000_NS12placeholders2_3E)
_ZN34_INTERNAL_d9dd64c7_4_k_cu_9fce47556thrust24THRUST_300001_SM_1000_NS12placeholders2_3E:
	.zero		1
	.type		_ZN34_INTERNAL_d9dd64c7_4_k_cu_9fce47554cuda3std3__45__cpo4cendE,@object
	.size		_ZN34_INTERNAL_d9dd64c7_4_k_cu_9fce47554cuda3std3__45__cpo4cendE,(_ZN34_INTERNAL_d9dd64c7_4_k_cu_9fce47554cuda3std6ranges3__45__cpo4cendE - _ZN34_INTERNAL_d9dd64c7_4_k_cu_9fce47554cuda3std3__45__cpo4cendE)
_ZN34_INTERNAL_d9dd64c7_4_k_cu_9fce47554cuda3std3__45__cpo4cendE:
	.zero		1
	.type		_ZN34_INTERNAL_d9dd64c7_4_k_cu_9fce47554cuda3std6ranges3__45__cpo4cendE,@object
	.size		_ZN34_INTERNAL_d9dd64c7_4_k_cu_9fce47554cuda3std6ranges3__45__cpo4cendE,(_ZN34_INTERNAL_d9dd64c7_4_k_cu_9fce47556thrust24THRUST_300001_SM_1000_NS12placeholders2_7E - _ZN34_INTERNAL_d9dd64c7_4_k_cu_9fce47554cuda3std6ranges3__45__cpo4cendE)
_ZN34_INTERNAL_d9dd64c7_4_k_cu_9fce47554cuda3std6ranges3__45__cpo4cendE:
	.zero		1
	.type		_ZN34_INTERNAL_d9dd64c7_4_k_cu_9fce47556thrust24THRUST_300001_SM_1000_NS12placeholders2_7E,@object
	.size		_ZN34_INTERNAL_d9dd64c7_4_k_cu_9fce47556thrust24THRUST_300001_SM_1000_NS12placeholders2_7E,(_ZN34_INTERNAL_d9dd64c7_4_k_cu_9fce47554cuda3std3__45__cpo5crendE - _ZN34_INTERNAL_d9dd64c7_4_k_cu_9fce47556thrust24THRUST_300001_SM_1000_NS12placeholders2_7E)
_ZN34_INTERNAL_d9dd64c7_4_k_cu_9fce47556thrust24THRUST_300001_SM_1000_NS12placeholders2_7E:
	.zero		1
	.type		_ZN34_INTERNAL_d9dd64c7_4_k_cu_9fce47554cuda3std3__45__cpo5crendE,@object
	.size		_ZN34_INTERNAL_d9dd64c7_4_k_cu_9fce47554cuda3std3__45__cpo5crendE,(_ZN34_INTERNAL_d9dd64c7_4_k_cu_9fce47554cuda3std6ranges3__45__cpo4prevE - _ZN34_INTERNAL_d9dd64c7_4_k_cu_9fce47554cuda3std3__45__cpo5crendE)
_ZN34_INTERNAL_d9dd64c7_4_k_cu_9fce47554cuda3std3__45__cpo5crendE:
	.zero		1
	.type		_ZN34_INTERNAL_d9dd64c7_4_k_cu_9fce47554cuda3std6ranges3__45__cpo4prevE,@object
	.size		_ZN34_INTERNAL_d9dd64c7_4_k_cu_9fce47554cuda3std6ranges3__45__cpo4prevE,(_ZN34_INTERNAL_d9dd64c7_4_k_cu_9fce47554cuda3std6ranges3__45__cpo9iter_moveE - _ZN34_INTERNAL_d9dd64c7_4_k_cu_9fce47554cuda3std6ranges3__45__cpo4prevE)
_ZN34_INTERNAL_d9dd64c7_4_k_cu_9fce47554cuda3std6ranges3__45__cpo4prevE:
	.zero		1
	.type		_ZN34_INTERNAL_d9dd64c7_4_k_cu_9fce47554cuda3std6ranges3__45__cpo9iter_moveE,@object
	.size		_ZN34_INTERNAL_d9dd64c7_4_k_cu_9fce47554cuda3std6ranges3__45__cpo9iter_moveE,(_ZN34_INTERNAL_d9dd64c7_4_k_cu_9fce47556thrust24THRUST_300001_SM_1000_NS6system6detail10sequential3seqE - _ZN34_INTERNAL_d9dd64c7_4_k_cu_9fce47554cuda3std6ranges3__45__cpo9iter_moveE)
_ZN34_INTERNAL_d9dd64c7_4_k_cu_9fce47554cuda3std6ranges3__45__cpo9iter_moveE:
	.zero		1
	.type		_ZN34_INTERNAL_d9dd64c7_4_k_cu_9fce47556thrust24THRUST_300001_SM_1000_NS6system6detail10sequential3seqE,@object
	.size		_ZN34_INTERNAL_d9dd64c7_4_k_cu_9fce47556thrust24THRUST_300001_SM_1000_NS6system6detail10sequential3seqE,(_ZN34_INTERNAL_d9dd64c7_4_k_cu_9fce47556thrust24THRUST_300001_SM_1000_NS12placeholders2_9E - _ZN34_INTERNAL_d9dd64c7_4_k_cu_9fce47556thrust24THRUST_300001_SM_1000_NS6system6detail10sequential3seqE)
_ZN34_INTERNAL_d9dd64c7_4_k_cu_9fce47556thrust24THRUST_300001_SM_1000_NS6system6detail10sequential3seqE:
	.zero		1
	.type		_ZN34_INTERNAL_d9dd64c7_4_k_cu_9fce47556thrust24THRUST_300001_SM_1000_NS12placeholders2_9E,@object
	.size		_ZN34_INTERNAL_d9dd64c7_4_k_cu_9fce47556thrust24THRUST_300001_SM_1000_NS12placeholders2_9E,(_ZN34_INTERNAL_d9dd64c7_4_k_cu_9fce47554cuda3std3__419piecewise_constructE - _ZN34_INTERNAL_d9dd64c7_4_k_cu_9fce47556thrust24THRUST_300001_SM_1000_NS12placeholders2_9E)
_ZN34_INTERNAL_d9dd64c7_4_k_cu_9fce47556thrust24THRUST_300001_SM_1000_NS12placeholders2_9E:
	.zero		1
	.type		_ZN34_INTERNAL_d9dd64c7_4_k_cu_9fce47554cuda3std3__419piecewise_constructE,@object
	.size		_ZN34_INTERNAL_d9dd64c7_4_k_cu_9fce47554cuda3std3__419piecewise_constructE,(_ZN34_INTERNAL_d9dd64c7_4_k_cu_9fce47554cuda3std6ranges3__45__cpo5cdataE - _ZN34_INTERNAL_d9dd64c7_4_k_cu_9fce47554cuda3std3__419piecewise_constructE)
_ZN34_INTERNAL_d9dd64c7_4_k_cu_9fce47554cuda3std3__419piecewise_constructE:
	.zero		1
	.type		_ZN34_INTERNAL_d9dd64c7_4_k_cu_9fce47554cuda3std6ranges3__45__cpo5cdataE,@object
	.size		_ZN34_INTERNAL_d9dd64c7_4_k_cu_9fce47554cuda3std6ranges3__45__cpo5cdataE,(_ZN34_INTERNAL_d9dd64c7_4_k_cu_9fce47556thrust24THRUST_300001_SM_1000_NS12placeholders2_1E - _ZN34_INTERNAL_d9dd64c7_4_k_cu_9fce47554cuda3std6ranges3__45__cpo5cdataE)
_ZN34_INTERNAL_d9dd64c7_4_k_cu_9fce47554cuda3std6ranges3__45__cpo5cdataE:
	.zero		1
	.type		_ZN34_INTERNAL_d9dd64c7_4_k_cu_9fce47556thrust24THRUST_300001_SM_1000_NS12placeholders2_1E,@object
	.size		_ZN34_INTERNAL_d9dd64c7_4_k_cu_9fce47556thrust24THRUST_300001_SM_1000_NS12placeholders2_1E,(_ZN34_INTERNAL_d9dd64c7_4_k_cu_9fce47554cuda3std3__45__cpo3endE - _ZN34_INTERNAL_d9dd64c7_4_k_cu_9fce47556thrust24THRUST_300001_SM_1000_NS12placeholders2_1E)
_ZN34_INTERNAL_d9dd64c7_4_k_cu_9fce47556thrust24THRUST_300001_SM_1000_NS12placeholders2_1E:
	.zero		1
	.type		_ZN34_INTERNAL_d9dd64c7_4_k_cu_9fce47554cuda3std3__45__cpo3endE,@object
	.size		_ZN34_INTERNAL_d9dd64c7_4_k_cu_9fce47554cuda3std3__45__cpo3endE,(_ZN34_INTERNAL_d9dd64c7_4_k_cu_9fce47554cuda3std6ranges3__45__cpo3endE - _ZN34_INTERNAL_d9dd64c7_4_k_cu_9fce47554cuda3std3__45__cpo3endE)
_ZN34_INTERNAL_d9dd64c7_4_k_cu_9fce47554cuda3std3__45__cpo3endE:
	.zero		1
	.type		_ZN34_INTERNAL_d9dd64c7_4_k_cu_9fce47554cuda3std6ranges3__45__cpo3endE,@object
	.size		_ZN34_INTERNAL_d9dd64c7_4_k_cu_9fce47554cuda3std6ranges3__45__cpo3endE,(_ZN34_INTERNAL_d9dd64c7_4_k_cu_9fce47556thrust24THRUST_300001_SM_1000_NS12placeholders2_5E - _ZN34_INTERNAL_d9dd64c7_4_k_cu_9fce47554cuda3std6ranges3__45__cpo3endE)
_ZN34_INTERNAL_d9dd64c7_4_k_cu_9fce47554cuda3std6ranges3__45__cpo3endE:
	.zero		1
	.type		_ZN34_INTERNAL_d9dd64c7_4_k_cu_9fce47556thrust24THRUST_300001_SM_1000_NS12placeholders2_5E,@object
	.size		_ZN34_INTERNAL_d9dd64c7_4_k_cu_9fce47556thrust24THRUST_300001_SM_1000_NS12placeholders2_5E,(_ZN34_INTERNAL_d9dd64c7_4_k_cu_9fce47554cuda3std3__45__cpo4rendE - _ZN34_INTERNAL_d9dd64c7_4_k_cu_9fce47556thrust24THRUST_300001_SM_1000_NS12placeholders2_5E)
_ZN34_INTERNAL_d9dd64c7_4_k_cu_9fce47556thrust24THRUST_300001_SM_1000_NS12placeholders2_5E:
	.zero		1
	.type		_ZN34_INTERNAL_d9dd64c7_4_k_cu_9fce47554cuda3std3__45__cpo4rendE,@object
	.size		_ZN34_INTERNAL_d9dd64c7_4_k_cu_9fce47554cuda3std3__45__cpo4rendE,(_ZN34_INTERNAL_d9dd64c7_4_k_cu_9fce47554cuda3std6ranges3__45__cpo9iter_swapE - _ZN34_INTERNAL_d9dd64c7_4_k_cu_9fce47554cuda3std3__45__cpo4rendE)
_ZN34_INTERNAL_d9dd64c7_4_k_cu_9fce47554cuda3std3__45__cpo4rendE:
	.zero		1
	.type		_ZN34_INTERNAL_d9dd64c7_4_k_cu_9fce47554cuda3std6ranges3__45__cpo9iter_swapE,@object
	.size		_ZN34_INTERNAL_d9dd64c7_4_k_cu_9fce47554cuda3std6ranges3__45__cpo9iter_swapE,(_ZN34_INTERNAL_d9dd64c7_4_k_cu_9fce47554cuda3std3__48unexpectE - _ZN34_INTERNAL_d9dd64c7_4_k_cu_9fce47554cuda3std6ranges3__45__cpo9iter_swapE)
_ZN34_INTERNAL_d9dd64c7_4_k_cu_9fce47554cuda3std6ranges3__45__cpo9iter_swapE:
	.zero		1
	.type		_ZN34_INTERNAL_d9dd64c7_4_k_cu_9fce47554cuda3std3__48unexpectE,@object
	.size		_ZN34_INTERNAL_d9dd64c7_4_k_cu_9fce47554cuda3std3__48unexpectE,(_ZN34_INTERNAL_d9dd64c7_4_k_cu_9fce47556thrust24THRUST_300001_SM_1000_NS8cuda_cub3parE - _ZN34_INTERNAL_d9dd64c7_4_k_cu_9fce47554cuda3std3__48unexpectE)
_ZN34_INTERNAL_d9dd64c7_4_k_cu_9fce47554cuda3std3__48unexpectE:
	.zero		1
	.type		_ZN34_INTERNAL_d9dd64c7_4_k_cu_9fce47556thrust24THRUST_300001_SM_1000_NS8cuda_cub3parE,@object
	.size		_ZN34_INTERNAL_d9dd64c7_4_k_cu_9fce47556thrust24THRUST_300001_SM_1000_NS8cuda_cub3parE,(.L_29 - _ZN34_INTERNAL_d9dd64c7_4_k_cu_9fce47556thrust24THRUST_300001_SM_1000_NS8cuda_cub3parE)
_ZN34_INTERNAL_d9dd64c7_4_k_cu_9fce47556thrust24THRUST_300001_SM_1000_NS8cuda_cub3parE:
	.zero		1
.L_29:


//--------------------- .nv.constant0._ZN3cub18CUB_300001_SM_10006detail11EmptyKernelIvEEvv --------------------------
	.section	.nv.constant0._ZN3cub18CUB_300001_SM_10006detail11EmptyKernelIvEEvv,"a",@progbits
	.sectionflags	@""
	.align	4
.nv.constant0._ZN3cub18CUB_300001_SM_10006detail11EmptyKernelIvEEvv:
	.zero		896


//--------------------- .nv.constant0._Z13getCostMatrixP4NODEPiii --------------------------
	.section	.nv.constant0._Z13getCostMatrixP4NODEPiii,"a",@progbits
	.sectionflags	@""
	.align	4
.nv.constant0._Z13getCostMatrixP4NODEPiii:
	.zero		920


//--------------------- .nv.constant0._Z16calculateSavingsPiS_ii --------------------------
	.section	.nv.constant0._Z16calculateSavingsPiS_ii,"a",@progbits
	.sectionflags	@""
	.align	4
.nv.constant0._Z16calculateSavingsPiS_ii:
	.zero		920


//--------------------- SYMBOLS --------------------------

	.type		.nv.reservedSmem.offset0,@object
	.size		.nv.reservedSmem.offset0,0x4
